//
// Generated by NVIDIA NVVM Compiler
//
// Compiler Build ID: CL-36424714
// Cuda compilation tools, release 13.0, V13.0.88
// Based on NVVM 20.0.0
//

.version 9.0
.target sm_100
.address_size 64

	// .globl	_Z20gaussian_calc_kernelPhS_Pf
.const .align 4 .u32 width_d;
.const .align 4 .u32 height_d;
.const .align 4 .u32 order_d;

.visible .entry _Z20gaussian_calc_kernelPhS_Pf(
	.param .u64 .ptr .align 1 _Z20gaussian_calc_kernelPhS_Pf_param_0,
	.param .u64 .ptr .align 1 _Z20gaussian_calc_kernelPhS_Pf_param_1,
	.param .u64 .ptr .align 1 _Z20gaussian_calc_kernelPhS_Pf_param_2
)
{
	.reg .pred 	%p<13>;
	.reg .b16 	%rs<16>;
	.reg .b32 	%r<113>;
	.reg .b32 	%f<71>;
	.reg .b64 	%rd<47>;

	ld.param.u64 	%rd4, [_Z20gaussian_calc_kernelPhS_Pf_param_0];
	ld.param.u64 	%rd3, [_Z20gaussian_calc_kernelPhS_Pf_param_1];
	ld.param.u64 	%rd5, [_Z20gaussian_calc_kernelPhS_Pf_param_2];
	cvta.to.global.u64 	%rd1, %rd5;
	cvta.to.global.u64 	%rd2, %rd4;
	mov.u32 	%r26, %tid.x;
	mov.u32 	%r27, %tid.y;
	mov.u32 	%r28, %ctaid.x;
	mov.u32 	%r29, %ntid.x;
	mad.lo.s32 	%r30, %r28, %r29, %r26;
	mov.u32 	%r31, %ctaid.y;
	mov.u32 	%r32, %ntid.y;
	mad.lo.s32 	%r2, %r31, %r32, %r27;
	ld.const.u32 	%r3, [height_d];
	setp.ge.s32 	%p1, %r2, %r3;
	ld.const.u32 	%r33, [width_d];
	setp.ge.s32 	%p2, %r30, %r33;
	or.pred  	%p3, %p1, %p2;
	@%p3 bra 	$L__BB0_16;
	ld.const.u32 	%r5, [order_d];
	setp.lt.s32 	%p4, %r5, 1;
	mov.f32 	%f69, 0f00000000;
	@%p4 bra 	$L__BB0_15;
	add.s32 	%r35, %r5, -1;
	shr.u32 	%r36, %r35, 1;
	add.s32 	%r6, %r3, -1;
	sub.s32 	%r7, %r2, %r36;
	add.s32 	%r8, %r33, -1;
	sub.s32 	%r9, %r30, %r36;
	and.b32  	%r10, %r5, 7;
	add.s32 	%r11, %r10, -1;
	and.b32  	%r12, %r5, 3;
	and.b32  	%r13, %r5, 2147483640;
	and.b32  	%r14, %r5, 1;
	mov.f32 	%f69, 0f00000000;
	mov.b32 	%r108, 0;
$L__BB0_3:
	setp.lt.u32 	%p5, %r5, 8;
	add.s32 	%r38, %r7, %r108;
	min.s32 	%r39, %r6, %r38;
	max.s32 	%r40, %r39, 0;
	mul.lo.s32 	%r16, %r40, %r3;
	mul.lo.s32 	%r17, %r5, %r108;
	mov.b32 	%r111, 0;
	@%p5 bra 	$L__BB0_6;
	mov.b32 	%r109, 0;
$L__BB0_5:
	.pragma "nounroll";
	add.s32 	%r42, %r9, %r109;
	min.s32 	%r43, %r8, %r42;
	max.s32 	%r44, %r43, 0;
	add.s32 	%r45, %r16, %r44;
	cvt.s64.s32 	%rd6, %r45;
	add.s64 	%rd7, %rd2, %rd6;
	ld.global.u8 	%rs1, [%rd7];
	cvt.rn.f32.u16 	%f18, %rs1;
	add.s32 	%r46, %r17, %r109;
	mul.wide.u32 	%rd8, %r46, 4;
	add.s64 	%rd9, %rd1, %rd8;
	ld.global.f32 	%f19, [%rd9];
	fma.rn.f32 	%f20, %f19, %f18, %f69;
	add.s32 	%r47, %r42, 1;
	min.s32 	%r48, %r8, %r47;
	max.s32 	%r49, %r48, 0;
	add.s32 	%r50, %r16, %r49;
	cvt.s64.s32 	%rd10, %r50;
	add.s64 	%rd11, %rd2, %rd10;
	ld.global.u8 	%rs2, [%rd11];
	cvt.rn.f32.u16 	%f21, %rs2;
	ld.global.f32 	%f22, [%rd9+4];
	fma.rn.f32 	%f23, %f22, %f21, %f20;
	add.s32 	%r51, %r42, 2;
	min.s32 	%r52, %r8, %r51;
	max.s32 	%r53, %r52, 0;
	add.s32 	%r54, %r16, %r53;
	cvt.s64.s32 	%rd12, %r54;
	add.s64 	%rd13, %rd2, %rd12;
	ld.global.u8 	%rs3, [%rd13];
	cvt.rn.f32.u16 	%f24, %rs3;
	ld.global.f32 	%f25, [%rd9+8];
	fma.rn.f32 	%f26, %f25, %f24, %f23;
	add.s32 	%r55, %r42, 3;
	min.s32 	%r56, %r8, %r55;
	max.s32 	%r57, %r56, 0;
	add.s32 	%r58, %r16, %r57;
	cvt.s64.s32 	%rd14, %r58;
	add.s64 	%rd15, %rd2, %rd14;
	ld.global.u8 	%rs4, [%rd15];
	cvt.rn.f32.u16 	%f27, %rs4;
	ld.global.f32 	%f28, [%rd9+12];
	fma.rn.f32 	%f29, %f28, %f27, %f26;
	add.s32 	%r59, %r42, 4;
	min.s32 	%r60, %r8, %r59;
	max.s32 	%r61, %r60, 0;
	add.s32 	%r62, %r16, %r61;
	cvt.s64.s32 	%rd16, %r62;
	add.s64 	%rd17, %rd2, %rd16;
	ld.global.u8 	%rs5, [%rd17];
	cvt.rn.f32.u16 	%f30, %rs5;
	ld.global.f32 	%f31, [%rd9+16];
	fma.rn.f32 	%f32, %f31, %f30, %f29;
	add.s32 	%r63, %r42, 5;
	min.s32 	%r64, %r8, %r63;
	max.s32 	%r65, %r64, 0;
	add.s32 	%r66, %r16, %r65;
	cvt.s64.s32 	%rd18, %r66;
	add.s64 	%rd19, %rd2, %rd18;
	ld.global.u8 	%rs6, [%rd19];
	cvt.rn.f32.u16 	%f33, %rs6;
	ld.global.f32 	%f34, [%rd9+20];
	fma.rn.f32 	%f35, %f34, %f33, %f32;
	add.s32 	%r67, %r42, 6;
	min.s32 	%r68, %r8, %r67;
	max.s32 	%r69, %r68, 0;
	add.s32 	%r70, %r16, %r69;
	cvt.s64.s32 	%rd20, %r70;
	add.s64 	%rd21, %rd2, %rd20;
	ld.global.u8 	%rs7, [%rd21];
	cvt.rn.f32.u16 	%f36, %rs7;
	ld.global.f32 	%f37, [%rd9+24];
	fma.rn.f32 	%f38, %f37, %f36, %f35;
	add.s32 	%r71, %r42, 7;
	min.s32 	%r72, %r8, %r71;
	max.s32 	%r73, %r72, 0;
	add.s32 	%r74, %r16, %r73;
	cvt.s64.s32 	%rd22, %r74;
	add.s64 	%rd23, %rd2, %rd22;
	ld.global.u8 	%rs8, [%rd23];
	cvt.rn.f32.u16 	%f39, %rs8;
	ld.global.f32 	%f40, [%rd9+28];
	fma.rn.f32 	%f69, %f40, %f39, %f38;
	add.s32 	%r109, %r109, 8;
	setp.ne.s32 	%p6, %r109, %r13;
	mov.u32 	%r111, %r13;
	@%p6 bra 	$L__BB0_5;
$L__BB0_6:
	setp.eq.s32 	%p7, %r10, 0;
	@%p7 bra 	$L__BB0_14;
	setp.lt.u32 	%p8, %r11, 3;
	@%p8 bra 	$L__BB0_9;
	add.s32 	%r75, %r9, %r111;
	min.s32 	%r76, %r8, %r75;
	max.s32 	%r77, %r76, 0;
	add.s32 	%r78, %r16, %r77;
	cvt.s64.s32 	%rd24, %r78;
	add.s64 	%rd25, %rd2, %rd24;
	ld.global.u8 	%rs9, [%rd25];
	cvt.rn.f32.u16 	%f42, %rs9;
	add.s32 	%r79, %r17, %r111;
	mul.wide.s32 	%rd26, %r79, 4;
	add.s64 	%rd27, %rd1, %rd26;
	ld.global.f32 	%f43, [%rd27];
	fma.rn.f32 	%f44, %f43, %f42, %f69;
	add.s32 	%r80, %r75, 1;
	min.s32 	%r81, %r8, %r80;
	max.s32 	%r82, %r81, 0;
	add.s32 	%r83, %r16, %r82;
	cvt.s64.s32 	%rd28, %r83;
	add.s64 	%rd29, %rd2, %rd28;
	ld.global.u8 	%rs10, [%rd29];
	cvt.rn.f32.u16 	%f45, %rs10;
	ld.global.f32 	%f46, [%rd27+4];
	fma.rn.f32 	%f47, %f46, %f45, %f44;
	add.s32 	%r84, %r75, 2;
	min.s32 	%r85, %r8, %r84;
	max.s32 	%r86, %r85, 0;
	add.s32 	%r87, %r16, %r86;
	cvt.s64.s32 	%rd30, %r87;
	add.s64 	%rd31, %rd2, %rd30;
	ld.global.u8 	%rs11, [%rd31];
	cvt.rn.f32.u16 	%f48, %rs11;
	ld.global.f32 	%f49, [%rd27+8];
	fma.rn.f32 	%f50, %f49, %f48, %f47;
	add.s32 	%r88, %r75, 3;
	min.s32 	%r89, %r8, %r88;
	max.s32 	%r90, %r89, 0;
	add.s32 	%r91, %r16, %r90;
	cvt.s64.s32 	%rd32, %r91;
	add.s64 	%rd33, %rd2, %rd32;
	ld.global.u8 	%rs12, [%rd33];
	cvt.rn.f32.u16 	%f51, %rs12;
	ld.global.f32 	%f52, [%rd27+12];
	fma.rn.f32 	%f69, %f52, %f51, %f50;
	add.s32 	%r111, %r111, 4;
$L__BB0_9:
	setp.eq.s32 	%p9, %r12, 0;
	@%p9 bra 	$L__BB0_14;
	setp.eq.s32 	%p10, %r12, 1;
	@%p10 bra 	$L__BB0_12;
	add.s32 	%r92, %r9, %r111;
	min.s32 	%r93, %r8, %r92;
	max.s32 	%r94, %r93, 0;
	add.s32 	%r95, %r16, %r94;
	cvt.s64.s32 	%rd34, %r95;
	add.s64 	%rd35, %rd2, %rd34;
	ld.global.u8 	%rs13, [%rd35];
	cvt.rn.f32.u16 	%f54, %rs13;
	add.s32 	%r96, %r17, %r111;
	mul.wide.s32 	%rd36, %r96, 4;
	add.s64 	%rd37, %rd1, %rd36;
	ld.global.f32 	%f55, [%rd37];
	fma.rn.f32 	%f56, %f55, %f54, %f69;
	add.s32 	%r97, %r92, 1;
	min.s32 	%r98, %r8, %r97;
	max.s32 	%r99, %r98, 0;
	add.s32 	%r100, %r16, %r99;
	cvt.s64.s32 	%rd38, %r100;
	add.s64 	%rd39, %rd2, %rd38;
	ld.global.u8 	%rs14, [%rd39];
	cvt.rn.f32.u16 	%f57, %rs14;
	ld.global.f32 	%f58, [%rd37+4];
	fma.rn.f32 	%f69, %f58, %f57, %f56;
	add.s32 	%r111, %r111, 2;
$L__BB0_12:
	setp.eq.s32 	%p11, %r14, 0;
	@%p11 bra 	$L__BB0_14;
	add.s32 	%r101, %r9, %r111;
	min.s32 	%r102, %r8, %r101;
	max.s32 	%r103, %r102, 0;
	add.s32 	%r104, %r16, %r103;
	cvt.s64.s32 	%rd40, %r104;
	add.s64 	%rd41, %rd2, %rd40;
	ld.global.u8 	%rs15, [%rd41];
	cvt.rn.f32.u16 	%f59, %rs15;
	add.s32 	%r105, %r17, %r111;
	mul.wide.s32 	%rd42, %r105, 4;
	add.s64 	%rd43, %rd1, %rd42;
	ld.global.f32 	%f60, [%rd43];
	fma.rn.f32 	%f69, %f60, %f59, %f69;
$L__BB0_14:
	add.s32 	%r108, %r108, 1;
	setp.ne.s32 	%p12, %r108, %r5;
	@%p12 bra 	$L__BB0_3;
$L__BB0_15:
	cvt.rzi.u32.f32 	%r106, %f69;
	mad.lo.s32 	%r107, %r3, %r2, %r30;
	cvt.s64.s32 	%rd44, %r107;
	cvta.to.global.u64 	%rd45, %rd3;
	add.s64 	%rd46, %rd45, %rd44;
	st.global.u8 	[%rd46], %r106;
$L__BB0_16:
	ret;

}


// ===== COMPILED SASS (sm_100) =====

	.target	sm_100

	.elftype	@"ET_EXEC"


//--------------------- .note.nv.tkinfo           --------------------------
	.section	.note.nv.tkinfo,"",@"SHT_NOTE"
	.sectionflags	@"SHF_NOTE_NV_TKINFO"
	.tkinfo
        /*0018*/ 	.word	0x00000002
        /*0030*/ 	.string	""
        /*0030*/ 	.string	"ptxas"
        /*0030*/ 	.string	"Cuda compilation tools, release 13.0, V13.0.88"
        /*0030*/ 	.string	"Build cuda_13.0.r13.0/compiler.36424714_0"
        /*0030*/ 	.string	"-arch sm_100 -m 64 "



//--------------------- .note.nv.cuinfo           --------------------------
	.section	.note.nv.cuinfo,"",@"SHT_NOTE"
	.sectionflags	@"SHF_NOTE_NV_CUINFO"
        /*0018*/ 	.short	0x0002
        /*001a*/ 	.short	0x0064
        /*001c*/ 	.short	0x0082
	.zero		2


//--------------------- .nv.info                  --------------------------
	.section	.nv.info,"",@"SHT_CUDA_INFO"
	.align	4


	//----- nvinfo : EIATTR_REGCOUNT
	.align		4
        /*0000*/ 	.byte	0x04, 0x2f
        /*0002*/ 	.short	(.L_4 - .L_3)
	.align		4
.L_3:
        /*0004*/ 	.word	index@(_Z20gaussian_calc_kernelPhS_Pf)
        /*0008*/ 	.word	0x00000020


	//----- nvinfo : EIATTR_FRAME_SIZE
	.align		4
.L_4:
        /*000c*/ 	.byte	0x04, 0x11
        /*000e*/ 	.short	(.L_6 - .L_5)
	.align		4
.L_5:
        /*0010*/ 	.word	index@(_Z20gaussian_calc_kernelPhS_Pf)
        /*0014*/ 	.word	0x00000000


	//----- nvinfo : EIATTR_MIN_STACK_SIZE
	.align		4
.L_6:
        /*0018*/ 	.byte	0x04, 0x12
        /*001a*/ 	.short	(.L_8 - .L_7)
	.align		4
.L_7:
        /*001c*/ 	.word	index@(_Z20gaussian_calc_kernelPhS_Pf)
        /*0020*/ 	.word	0x00000000
.L_8:


//--------------------- .nv.compat                --------------------------
	.section	.nv.compat,"",@"SHT_CUDA_COMPAT_INFO"
	.align	4
        /*0000*/ 	.byte	0x02, 0x09, 0x00, 0x00, 0x02, 0x02, 0x01, 0x00, 0x02, 0x05, 0x05, 0x00, 0x03, 0x07, 0x01, 0x01
        /*0010*/ 	.byte	0x02, 0x03, 0x00, 0x00, 0x02, 0x06, 0x01, 0x00, 0x04, 0x0b, 0x08, 0x00, 0x09, 0x00, 0x00, 0x00
        /*0020*/ 	.byte	0x00, 0x00, 0x00, 0x00


//--------------------- .nv.info._Z20gaussian_calc_kernelPhS_Pf --------------------------
	.section	.nv.info._Z20gaussian_calc_kernelPhS_Pf,"",@"SHT_CUDA_INFO"
	.sectionflags	@""
	.align	4


	//----- nvinfo : EIATTR_CUDA_API_VERSION
	.align		4
        /*0000*/ 	.byte	0x04, 0x37
        /*0002*/ 	.short	(.L_10 - .L_9)
.L_9:
        /*0004*/ 	.word	0x00000082


	//----- nvinfo : EIATTR_KPARAM_INFO
	.align		4
.L_10:
        /*0008*/ 	.byte	0x04, 0x17
        /*000a*/ 	.short	(.L_12 - .L_11)
.L_11:
        /*000c*/ 	.word	0x00000000
        /*0010*/ 	.short	0x0002
        /*0012*/ 	.short	0x0010
        /*0014*/ 	.byte	0x00, 0xf5, 0x21, 0x00


	//----- nvinfo : EIATTR_KPARAM_INFO
	.align		4
.L_12:
        /*0018*/ 	.byte	0x04, 0x17
        /*001a*/ 	.short	(.L_14 - .L_13)
.L_13:
        /*001c*/ 	.word	0x00000000
        /*0020*/ 	.short	0x0001
        /*0022*/ 	.short	0x0008
        /*0024*/ 	.byte	0x00, 0xf5, 0x21, 0x00


	//----- nvinfo : EIATTR_KPARAM_INFO
	.align		4
.L_14:
        /*0028*/ 	.byte	0x04, 0x17
        /*002a*/ 	.short	(.L_16 - .L_15)
.L_15:
        /*002c*/ 	.word	0x00000000
        /*0030*/ 	.short	0x0000
        /*0032*/ 	.short	0x0000
        /*0034*/ 	.byte	0x00, 0xf5, 0x21, 0x00


	//----- nvinfo : EIATTR_SPARSE_MMA_MASK
	.align		4
.L_16:
        /*0038*/ 	.byte	0x03, 0x50
        /*003a*/ 	.short	0x0000


	//----- nvinfo : EIATTR_MAXREG_COUNT
	.align		4
        /*003c*/ 	.byte	0x03, 0x1b
        /*003e*/ 	.short	0x00ff


	//----- nvinfo : EIATTR_MERCURY_ISA_VERSION
	.align		4
        /*0040*/ 	.byte	0x03, 0x5f
        /*0042*/ 	.short	0x0101


	//----- nvinfo : EIATTR_VRC_CTA_INIT_COUNT
	.align		4
        /*0044*/ 	.byte	0x02, 0x4a
	.zero		1
	.zero		1


	//----- nvinfo : EIATTR_EXIT_INSTR_OFFSETS
	.align		4
        /*0048*/ 	.byte	0x04, 0x1c
        /*004a*/ 	.short	(.L_18 - .L_17)


	//   ....[0]....
.L_17:
        /*004c*/ 	.word	0x000000c0


	//   ....[1]....
        /*0050*/ 	.word	0x00000ce0


	//----- nvinfo : EIATTR_CBANK_PARAM_SIZE
	.align		4
.L_18:
        /*0054*/ 	.byte	0x03, 0x19
        /*0056*/ 	.short	0x0018


	//----- nvinfo : EIATTR_PARAM_CBANK
	.align		4
        /*0058*/ 	.byte	0x04, 0x0a
        /*005a*/ 	.short	(.L_20 - .L_19)
	.align		4
.L_19:
        /*005c*/ 	.word	index@(.nv.constant0._Z20gaussian_calc_kernelPhS_Pf)
        /*0060*/ 	.short	0x0380
        /*0062*/ 	.short	0x0018


	//----- nvinfo : EIATTR_SW_WAR
	.align		4
.L_20:
        /*0064*/ 	.byte	0x04, 0x36
        /*0066*/ 	.short	(.L_22 - .L_21)
.L_21:
        /*0068*/ 	.word	0x00000008
.L_22:


//--------------------- .nv.callgraph             --------------------------
	.section	.nv.callgraph,"",@"SHT_CUDA_CALLGRAPH"
	.align	4
	.sectionentsize	8
	.align		4
        /*0000*/ 	.word	0x00000000
	.align		4
        /*0004*/ 	.word	0xffffffff
	.align		4
        /*0008*/ 	.word	0x00000000
	.align		4
        /*000c*/ 	.word	0xfffffffe
	.align		4
        /*0010*/ 	.word	0x00000000
	.align		4
        /*0014*/ 	.word	0xfffffffd
	.align		4
        /*0018*/ 	.word	0x00000000
	.align		4
        /*001c*/ 	.word	0xfffffffc


//--------------------- .nv.constant3             --------------------------
	.section	.nv.constant3,"a",@progbits
	.align	4
.nv.constant3:
	.type		width_d,@object
	.size		width_d,(height_d - width_d)
width_d:
	.zero		4
	.type		height_d,@object
	.size		height_d,(order_d - height_d)
height_d:
	.zero		4
	.type		order_d,@object
	.size		order_d,(.L_2 - order_d)
order_d:
	.zero		4
.L_2:


//--------------------- .text._Z20gaussian_calc_kernelPhS_Pf --------------------------
	.section	.text._Z20gaussian_calc_kernelPhS_Pf,"ax",@progbits
	.align	128
        .global         _Z20gaussian_calc_kernelPhS_Pf
        .type           _Z20gaussian_calc_kernelPhS_Pf,@function
        .size           _Z20gaussian_calc_kernelPhS_Pf,(.L_x_8 - _Z20gaussian_calc_kernelPhS_Pf)
        .other          _Z20gaussian_calc_kernelPhS_Pf,@"STO_CUDA_ENTRY STV_DEFAULT"
_Z20gaussian_calc_kernelPhS_Pf:
.text._Z20gaussian_calc_kernelPhS_Pf:
[----:B------:R-:W-:Y:S01]  /*0000*/  LDC R1, c[0x0][0x37c] ;  /* 0x0000df00ff017b82 */ /* 0x000fe20000000800 */
[----:B------:R-:W0:Y:S07]  /*0010*/  S2R R15, SR_TID.X ;  /* 0x00000000000f7919 */ /* 0x000e2e0000002100 */
[----:B------:R-:W0:Y:S01]  /*0020*/  S2UR UR4, SR_CTAID.X ;  /* 0x00000000000479c3 */ /* 0x000e220000002500 */
[----:B------:R-:W1:Y:S07]  /*0030*/  S2R R0, SR_TID.Y ;  /* 0x0000000000007919 */ /* 0x000e6e0000002200 */
[----:B------:R-:W0:Y:S08]  /*0040*/  LDC R2, c[0x0][0x360] ;  /* 0x0000d800ff027b82 */ /* 0x000e300000000800 */
[----:B------:R-:W1:Y:S08]  /*0050*/  S2UR UR5, SR_CTAID.Y ;  /* 0x00000000000579c3 */ /* 0x000e700000002600 */
[----:B------:R-:W1:Y:S08]  /*0060*/  LDC R3, c[0x0][0x364] ;  /* 0x0000d900ff037b82 */ /* 0x000e700000000800 */
[----:B------:R-:W2:Y:S01]  /*0070*/  LDC.64 R16, c[0x3][RZ] ;  /* 0x00c00000ff107b82 */ /* 0x000ea20000000a00 */
[----:B0-----:R-:W-:-:S02]  /*0080*/  IMAD R15, R2, UR4, R15 ;  /* 0x00000004020f7c24 */ /* 0x001fc4000f8e020f */
[----:B-1----:R-:W-:-:S03]  /*0090*/  IMAD R0, R3, UR5, R0 ;  /* 0x0000000503007c24 */ /* 0x002fc6000f8e0200 */
[----:B--2---:R-:W-:-:S04]  /*00a0*/  ISETP.GE.AND P0, PT, R15, R16, PT ;  /* 0x000000100f00720c */ /* 0x004fc80003f06270 */
[----:B------:R-:W-:-:S13]  /*00b0*/  ISETP.GE.OR P0, PT, R0, R17, P0 ;  /* 0x000000110000720c */ /* 0x000fda0000706670 */
[----:B------:R-:W-:Y:S05]  /*00c0*/  @P0 EXIT ;  /* 0x000000000000094d */ /* 0x000fea0003800000 */
[----:B------:R-:W0:Y:S01]  /*00d0*/  LDCU UR5, c[0x3][0x8] ;  /* 0x00c00100ff0577ac */ /* 0x000e220008000800 */
[----:B------:R-:W-:Y:S01]  /*00e0*/  IMAD.MOV.U32 R12, RZ, RZ, RZ ;  /* 0x000000ffff0c7224 */ /* 0x000fe200078e00ff */
[----:B------:R-:W1:Y:S01]  /*00f0*/  LDCU.64 UR10, c[0x0][0x358] ;  /* 0x00006b00ff0a77ac */ /* 0x000e620008000a00 */
[----:B0-----:R-:W-:-:S09]  /*0100*/  UISETP.GE.AND UP0, UPT, UR5, 0x1, UPT ;  /* 0x000000010500788c */ /* 0x001fd2000bf06270 */
[----:B-1----:R-:W-:Y:S05]  /*0110*/  BRA.U !UP0, `(.L_x_0) ;  /* 0x0000000908d47547 */ /* 0x002fea000b800000 */
[----:B------:R-:W-:Y:S01]  /*0120*/  UIADD3 UR4, UPT, UPT, UR5, -0x1, URZ ;  /* 0xffffffff05047890 */ /* 0x000fe2000fffe0ff */
[----:B------:R-:W-:Y:S01]  /*0130*/  VIADD R16, R16, 0xffffffff ;  /* 0xffffffff10107836 */ /* 0x000fe20000000000 */
[----:B------:R-:W-:Y:S01]  /*0140*/  ULOP3.LUT UR7, UR5, 0x7, URZ, 0xc0, !UPT ;  /* 0x0000000705077892 */ /* 0x000fe2000f8ec0ff */
[----:B------:R-:W-:Y:S01]  /*0150*/  IMAD.MOV.U32 R12, RZ, RZ, RZ ;  /* 0x000000ffff0c7224 */ /* 0x000fe200078e00ff */
[----:B------:R-:W-:Y:S01]  /*0160*/  USHF.R.U32.HI UR4, URZ, 0x1, UR4 ;  /* 0x00000001ff047899 */ /* 0x000fe20008011604 */
[----:B------:R-:W-:Y:S01]  /*0170*/  VIADD R14, R17, 0xffffffff ;  /* 0xffffffff110e7836 */ /* 0x000fe20000000000 */
[----:B------:R-:W-:Y:S02]  /*0180*/  UIADD3 UR6, UPT, UPT, UR7, -0x1, URZ ;  /* 0xffffffff07067890 */ /* 0x000fe4000fffe0ff */
[----:B------:R-:W-:Y:S02]  /*0190*/  ULOP3.LUT UR8, UR5, 0x3, URZ, 0xc0, !UPT ;  /* 0x0000000305087892 */ /* 0x000fe4000f8ec0ff */
[----:B------:R-:W-:Y:S01]  /*01a0*/  VIADD R17, R0, -UR4 ;  /* 0x8000000400117c36 */ /* 0x000fe20008000000 */
[----:B------:R-:W-:Y:S01]  /*01b0*/  ULOP3.LUT UR5, UR5, 0x7ffffff8, URZ, 0xc0, !UPT ;  /* 0x7ffffff805057892 */ /* 0x000fe2000f8ec0ff */
[----:B------:R-:W-:Y:S01]  /*01c0*/  VIADD R19, R15, -UR4 ;  /* 0x800000040f137c36 */ /* 0x000fe20008000000 */
[----:B------:R-:W-:Y:S01]  /*01d0*/  UISETP.GE.U32.AND UP0, UPT, UR6, 0x3, UPT ;  /* 0x000000030600788c */ /* 0x000fe2000bf06070 */
[----:B------:R-:W-:-:S10]  /*01e0*/  UMOV UR4, URZ ;  /* 0x000000ff00047c82 */ /* 0x000fd40008000000 */
.L_x_6:
[----:B------:R-:W0:Y:S01]  /*01f0*/  LDC R18, c[0x3][0x8] ;  /* 0x00c00200ff127b82 */ /* 0x000e220000000800 */
[----:B------:R-:W-:Y:S01]  /*0200*/  UMOV UR6, UR4 ;  /* 0x0000000400067c82 */ /* 0x000fe20008000000 */
[----:B------:R-:W-:Y:S01]  /*0210*/  VIADDMNMX.RELU R20, R17, UR4, R14, PT ;  /* 0x0000000411147c46 */ /* 0x000fe2000b80110e */
[----:B------:R-:W-:Y:S01]  /*0220*/  UIADD3 UR4, UPT, UPT, UR4, 0x1, URZ ;  /* 0x0000000104047890 */ /* 0x000fe2000fffe0ff */
[----:B------:R-:W-:Y:S01]  /*0230*/  IMAD.MOV.U32 R11, RZ, RZ, RZ ;  /* 0x000000ffff0b7224 */ /* 0x000fe200078e00ff */
[----:B0-----:R-:W-:-:S04]  /*0240*/  ISETP.GE.U32.AND P1, PT, R18, 0x8, PT ;  /* 0x000000081200780c */ /* 0x001fc80003f26070 */
[----:B------:R-:W-:-:S09]  /*0250*/  ISETP.NE.AND P0, PT, R18, UR4, PT ;  /* 0x0000000412007c0c */ /* 0x000fd2000bf05270 */
[----:B------:R-:W-:Y:S05]  /*0260*/  @!P1 BRA `(.L_x_1) ;  /* 0x00000004002c9947 */ /* 0x000fea0003800000 */
[----:B------:R-:W0:Y:S01]  /*0270*/  LDC.64 R2, c[0x0][0x390] ;  /* 0x0000e400ff027b82 */ /* 0x000e220000000a00 */
[----:B------:R-:W-:Y:S01]  /*0280*/  IMAD.MOV.U32 R21, RZ, RZ, RZ ;  /* 0x000000ffff157224 */ /* 0x000fe200078e00ff */
[----:B------:R-:W1:Y:S01]  /*0290*/  LDCU UR9, c[0x3][0x4] ;  /* 0x00c00080ff0977ac */ /* 0x000e620008000800 */
[----:B------:R-:W2:Y:S05]  /*02a0*/  LDCU.64 UR12, c[0x0][0x380] ;  /* 0x00007000ff0c77ac */ /* 0x000eaa0008000a00 */
.L_x_2:
[----:B------:R-:W-:-:S05]  /*02b0*/  IMAD.IADD R13, R19, 0x1, R21 ;  /* 0x00000001130d7824 */ /* 0x000fca00078e0215 */
[----:B------:R-:W-:Y:S02]  /*02c0*/  VIMNMX.RELU R5, PT, PT, R16, R13, PT ;  /* 0x0000000d10057248 */ /* 0x000fe40003fe1100 */
[----:B------:R-:W-:-:S03]  /*02d0*/  VIADDMNMX.RELU R7, R13, 0x1, R16, PT ;  /* 0x000000010d077846 */ /* 0x000fc60003801110 */
[C---:B-1----:R-:W-:Y:S02]  /*02e0*/  IMAD R5, R20.reuse, UR9, R5 ;  /* 0x0000000914057c24 */ /* 0x042fe4000f8e0205 */
[----:B------:R-:W-:Y:S02]  /*02f0*/  IMAD R6, R20, UR9, R7 ;  /* 0x0000000914067c24 */ /* 0x000fe4000f8e0207 */
[----:B------:R-:W-:Y:S01]  /*0300*/  IMAD R7, R18, UR6, R21 ;  /* 0x0000000612077c24 */ /* 0x000fe2000f8e0215 */
[----:B--2---:R-:W-:-:S04]  /*0310*/  IADD3 R8, P1, PT, R5, UR12, RZ ;  /* 0x0000000c05087c10 */ /* 0x004fc8000ff3e0ff */
[----:B------:R-:W-:Y:S01]  /*0320*/  LEA.HI.X.SX32 R9, R5, UR13, 0x1, P1 ;  /* 0x0000000d05097c11 */ /* 0x000fe200088f0eff */
[----:B0-----:R-:W-:Y:S01]  /*0330*/  IMAD.WIDE.U32 R4, R7, 0x4, R2 ;  /* 0x0000000407047825 */ /* 0x001fe200078e0002 */
[----:B------:R-:W-:-:S03]  /*0340*/  IADD3 R10, P1, PT, R6, UR12, RZ ;  /* 0x0000000c060a7c10 */ /* 0x000fc6000ff3e0ff */
[----:B------:R-:W2:Y:S01]  /*0350*/  LDG.E.U8 R8, desc[UR10][R8.64] ;  /* 0x0000000a08087981 */ /* 0x000ea2000c1e1100 */
[----:B------:R-:W-:-:S03]  /*0360*/  LEA.HI.X.SX32 R11, R6, UR13, 0x1, P1 ;  /* 0x0000000d060b7c11 */ /* 0x000fc600088f0eff */
[----:B------:R-:W3:Y:S04]  /*0370*/  LDG.E R25, desc[UR10][R4.64] ;  /* 0x0000000a04197981 */ /* 0x000ee8000c1e1900 */
[----:B------:R0:W4:Y:S04]  /*0380*/  LDG.E.U8 R10, desc[UR10][R10.64] ;  /* 0x0000000a0a0a7981 */ /* 0x000128000c1e1100 */
[----:B------:R-:W5:Y:S01]  /*0390*/  LDG.E R26, desc[UR10][R4.64+0x4] ;  /* 0x0000040a041a7981 */ /* 0x000f62000c1e1900 */
[C-C-:B------:R-:W-:Y:S02]  /*03a0*/  VIADDMNMX.RELU R7, R13.reuse, 0x2, R16.reuse, PT ;  /* 0x000000020d077846 */ /* 0x140fe40003801110 */
[C-C-:B------:R-:W-:Y:S01]  /*03b0*/  VIADDMNMX.RELU R23, R13.reuse, 0x3, R16.reuse, PT ;  /* 0x000000030d177846 */ /* 0x140fe20003801110 */
[----:B------:R-:W5:Y:S02]  /*03c0*/  LDG.E R28, desc[UR10][R4.64+0x14] ;  /* 0x0000140a041c7981 */ /* 0x000f64000c1e1900 */
[C---:B------:R-:W-:Y:S01]  /*03d0*/  IMAD R7, R20.reuse, UR9, R7 ;  /* 0x0000000914077c24 */ /* 0x040fe2000f8e0207 */
[C-C-:B0-----:R-:W-:Y:S01]  /*03e0*/  VIADDMNMX.RELU R11, R13.reuse, 0x4, R16.reuse, PT ;  /* 0x000000040d0b7846 */ /* 0x141fe20003801110 */
[----:B------:R-:W-:Y:S01]  /*03f0*/  IMAD R24, R20, UR9, R23 ;  /* 0x0000000914187c24 */ /* 0x000fe2000f8e0217 */
[----:B------:R-:W-:Y:S01]  /*0400*/  VIADDMNMX.RELU R27, R13, 0x5, R16, PT ;  /* 0x000000050d1b7846 */ /* 0x000fe20003801110 */
[----:B------:R-:W5:Y:S01]  /*0410*/  LDG.E R29, desc[UR10][R4.64+0x18] ;  /* 0x0000180a041d7981 */ /* 0x000f62000c1e1900 */
[----:B------:R-:W-:-:S02]  /*0420*/  IADD3 R22, P1, PT, R7, UR12, RZ ;  /* 0x0000000c07167c10 */ /* 0x000fc4000ff3e0ff */
[C---:B------:R-:W-:Y:S02]  /*0430*/  IADD3 R6, P2, PT, R24.reuse, UR12, RZ ;  /* 0x0000000c18067c10 */ /* 0x040fe4000ff5e0ff */
[----:B------:R-:W-:Y:S02]  /*0440*/  LEA.HI.X.SX32 R23, R7, UR13, 0x1, P1 ;  /* 0x0000000d07177c11 */ /* 0x000fe400088f0eff */
[----:B------:R-:W-:-:S03]  /*0450*/  LEA.HI.X.SX32 R7, R24, UR13, 0x1, P2 ;  /* 0x0000000d18077c11 */ /* 0x000fc600090f0eff */
[----:B------:R-:W5:Y:S04]  /*0460*/  LDG.E.U8 R22, desc[UR10][R22.64] ;  /* 0x0000000a16167981 */ /* 0x000f68000c1e1100 */
[----:B------:R0:W5:Y:S04]  /*0470*/  LDG.E.U8 R24, desc[UR10][R6.64] ;  /* 0x0000000a06187981 */ /* 0x000168000c1e1100 */
[----:B------:R-:W5:Y:S01]  /*0480*/  LDG.E R23, desc[UR10][R4.64+0x8] ;  /* 0x0000080a04177981 */ /* 0x000f62000c1e1900 */
[----:B--2---:R-:W-:Y:S01]  /*0490*/  I2FP.F32.U32 R9, R8 ;  /* 0x0000000800097245 */ /* 0x004fe20000201000 */
[----:B------:R-:W-:Y:S01]  /*04a0*/  IMAD R8, R20, UR9, R11 ;  /* 0x0000000914087c24 */ /* 0x000fe2000f8e020b */
[----:B------:R-:W-:-:S03]  /*04b0*/  VIADDMNMX.RELU R11, R13, 0x6, R16, PT ;  /* 0x000000060d0b7846 */ /* 0x000fc60003801110 */
[----:B---3--:R-:W-:Y:S01]  /*04c0*/  FFMA R25, R9, R25, R12 ;  /* 0x0000001909197223 */ /* 0x008fe2000000000c */
[----:B----4-:R-:W-:Y:S01]  /*04d0*/  I2FP.F32.U32 R12, R10 ;  /* 0x0000000a000c7245 */ /* 0x010fe20000201000 */
[----:B------:R-:W-:Y:S01]  /*04e0*/  IMAD R9, R20, UR9, R27 ;  /* 0x0000000914097c24 */ /* 0x000fe2000f8e021b */
[----:B------:R-:W-:Y:S01]  /*04f0*/  IADD3 R10, P1, PT, R8, UR12, RZ ;  /* 0x0000000c080a7c10 */ /* 0x000fe2000ff3e0ff */
[----:B------:R-:W2:Y:S01]  /*0500*/  LDG.E R27, desc[UR10][R4.64+0x10] ;  /* 0x0000100a041b7981 */ /* 0x000ea2000c1e1900 */
[----:B------:R-:W-:Y:S01]  /*0510*/  VIADDMNMX.RELU R13, R13, 0x7, R16, PT ;  /* 0x000000070d0d7846 */ /* 0x000fe20003801110 */
[----:B-----5:R-:W-:Y:S01]  /*0520*/  FFMA R26, R12, R26, R25 ;  /* 0x0000001a0c1a7223 */ /* 0x020fe20000000019 */
[----:B------:R-:W-:Y:S01]  /*0530*/  IMAD R12, R20, UR9, R11 ;  /* 0x00000009140c7c24 */ /* 0x000fe2000f8e020b */
[----:B0-----:R-:W-:Y:S01]  /*0540*/  IADD3 R6, P2, PT, R9, UR12, RZ ;  /* 0x0000000c09067c10 */ /* 0x001fe2000ff5e0ff */
[----:B------:R-:W3:Y:S01]  /*0550*/  LDG.E R25, desc[UR10][R4.64+0xc] ;  /* 0x00000c0a04197981 */ /* 0x000ee2000c1e1900 */
[----:B------:R-:W-:Y:S01]  /*0560*/  LEA.HI.X.SX32 R11, R8, UR13, 0x1, P1 ;  /* 0x0000000d080b7c11 */ /* 0x000fe200088f0eff */
[----:B------:R-:W-:Y:S01]  /*0570*/  IMAD R13, R20, UR9, R13 ;  /* 0x00000009140d7c24 */ /* 0x000fe2000f8e020d */
[----:B------:R-:W-:-:S02]  /*0580*/  IADD3 R8, P1, PT, R12, UR12, RZ ;  /* 0x0000000c0c087c10 */ /* 0x000fc4000ff3e0ff */
[----:B------:R-:W-:Y:S01]  /*0590*/  LEA.HI.X.SX32 R7, R9, UR13, 0x1, P2 ;  /* 0x0000000d09077c11 */ /* 0x000fe200090f0eff */
[----:B------:R-:W4:Y:S01]  /*05a0*/  LDG.E.U8 R10, desc[UR10][R10.64] ;  /* 0x0000000a0a0a7981 */ /* 0x000f22000c1e1100 */
[----:B------:R-:W-:Y:S02]  /*05b0*/  LEA.HI.X.SX32 R9, R12, UR13, 0x1, P1 ;  /* 0x0000000d0c097c11 */ /* 0x000fe400088f0eff */
[C---:B------:R-:W-:Y:S01]  /*05c0*/  IADD3 R12, P1, PT, R13.reuse, UR12, RZ ;  /* 0x0000000c0d0c7c10 */ /* 0x040fe2000ff3e0ff */
[----:B------:R4:W5:Y:S03]  /*05d0*/  LDG.E.U8 R6, desc[UR10][R6.64] ;  /* 0x0000000a06067981 */ /* 0x000966000c1e1100 */
[----:B------:R-:W-:Y:S01]  /*05e0*/  LEA.HI.X.SX32 R13, R13, UR13, 0x1, P1 ;  /* 0x0000000d0d0d7c11 */ /* 0x000fe200088f0eff */
[----:B------:R-:W2:Y:S04]  /*05f0*/  LDG.E.U8 R8, desc[UR10][R8.64] ;  /* 0x0000000a08087981 */ /* 0x000ea8000c1e1100 */
[----:B------:R-:W2:Y:S04]  /*0600*/  LDG.E.U8 R12, desc[UR10][R12.64] ;  /* 0x0000000a0c0c7981 */ /* 0x000ea8000c1e1100 */
[----:B------:R0:W2:Y:S01]  /*0610*/  LDG.E R11, desc[UR10][R4.64+0x1c] ;  /* 0x00001c0a040b7981 */ /* 0x0000a2000c1e1900 */
[----:B------:R-:W-:Y:S01]  /*0620*/  I2FP.F32.U32 R22, R22 ;  /* 0x0000001600167245 */ /* 0x000fe20000201000 */
[----:B------:R-:W-:Y:S01]  /*0630*/  VIADD R21, R21, 0x8 ;  /* 0x0000000815157836 */ /* 0x000fe20000000000 */
[----:B------:R-:W-:-:S03]  /*0640*/  I2FP.F32.U32 R24, R24 ;  /* 0x0000001800187245 */ /* 0x000fc60000201000 */
[----:B------:R-:W-:Y:S01]  /*0650*/  FFMA R22, R22, R23, R26 ;  /* 0x0000001716167223 */ /* 0x000fe2000000001a */
[----:B------:R-:W-:-:S03]  /*0660*/  ISETP.NE.AND P1, PT, R21, UR5, PT ;  /* 0x0000000515007c0c */ /* 0x000fc6000bf25270 */
[----:B---3--:R-:W-:Y:S01]  /*0670*/  FFMA R22, R24, R25, R22 ;  /* 0x0000001918167223 */ /* 0x008fe20000000016 */
[----:B----4-:R-:W-:Y:S02]  /*0680*/  I2FP.F32.U32 R7, R10 ;  /* 0x0000000a00077245 */ /* 0x010fe40000201000 */
[----:B-----5:R-:W-:-:S03]  /*0690*/  I2FP.F32.U32 R6, R6 ;  /* 0x0000000600067245 */ /* 0x020fc60000201000 */
[----:B--2---:R-:W-:Y:S01]  /*06a0*/  FFMA R7, R7, R27, R22 ;  /* 0x0000001b07077223 */ /* 0x004fe20000000016 */
[----:B------:R-:W-:-:S03]  /*06b0*/  I2FP.F32.U32 R9, R8 ;  /* 0x0000000800097245 */ /* 0x000fc60000201000 */
[----:B------:R-:W-:Y:S01]  /*06c0*/  FFMA R6, R6, R28, R7 ;  /* 0x0000001c06067223 */ /* 0x000fe20000000007 */
[----:B0-----:R-:W-:-:S03]  /*06d0*/  I2FP.F32.U32 R5, R12 ;  /* 0x0000000c00057245 */ /* 0x001fc60000201000 */
[----:B------:R-:W-:-:S04]  /*06e0*/  FFMA R6, R9, R29, R6 ;  /* 0x0000001d09067223 */ /* 0x000fc80000000006 */
[----:B------:R-:W-:Y:S01]  /*06f0*/  FFMA R12, R5, R11, R6 ;  /* 0x0000000b050c7223 */ /* 0x000fe20000000006 */
[----:B------:R-:W-:Y:S06]  /*0700*/  @P1 BRA `(.L_x_2) ;  /* 0xfffffff800e81947 */ /* 0x000fec000383ffff */
[----:B------:R-:W-:-:S07]  /*0710*/  IMAD.U32 R11, RZ, RZ, UR5 ;  /* 0x00000005ff0b7e24 */ /* 0x000fce000f8e00ff */
.L_x_1:
[----:B------:R-:W-:-:S09]  /*0720*/  UISETP.NE.AND UP1, UPT, UR7, URZ, UPT ;  /* 0x000000ff0700728c */ /* 0x000fd2000bf25270 */
[----:B------:R-:W-:Y:S05]  /*0730*/  BRA.U !UP1, `(.L_x_3) ;  /* 0x0000000509487547 */ /* 0x000fea000b800000 */
[----:B------:R-:W-:Y:S01]  /*0740*/  UISETP.NE.AND UP1, UPT, UR8, URZ, UPT ;  /* 0x000000ff0800728c */ /* 0x000fe2000bf25270 */
[----:B------:R-:W-:Y:S10]  /*0750*/  BRA.U !UP0, `(.L_x_4) ;  /* 0x00000001089c7547 */ /* 0x000ff4000b800000 */
[----:B------:R-:W0:Y:S01]  /*0760*/  LDCU UR9, c[0x3][0x4] ;  /* 0x00c00080ff0977ac */ /* 0x000e220008000800 */
[----:B------:R-:W-:Y:S01]  /*0770*/  IMAD.IADD R3, R19, 0x1, R11 ;  /* 0x0000000113037824 */ /* 0x000fe200078e020b */
[----:B------:R-:W1:Y:S01]  /*0780*/  LDC.64 R6, c[0x0][0x390] ;  /* 0x0000e400ff067b82 */ /* 0x000e620000000a00 */
[----:B------:R-:W2:Y:S03]  /*0790*/  LDCU.64 UR12, c[0x0][0x380] ;  /* 0x00007000ff0c77ac */ /* 0x000ea60008000a00 */
[----:B------:R-:W-:Y:S02]  /*07a0*/  VIMNMX.RELU R5, PT, PT, R16, R3, PT ;  /* 0x0000000310057248 */ /* 0x000fe40003fe1100 */
[C-C-:B------:R-:W-:Y:S02]  /*07b0*/  VIADDMNMX.RELU R9, R3.reuse, 0x1, R16.reuse, PT ;  /* 0x0000000103097846 */ /* 0x140fe40003801110 */
[----:B------:R-:W-:-:S02]  /*07c0*/  VIADDMNMX.RELU R13, R3, 0x2, R16, PT ;  /* 0x00000002030d7846 */ /* 0x000fc40003801110 */
[----:B------:R-:W-:Y:S01]  /*07d0*/  VIADDMNMX.RELU R3, R3, 0x3, R16, PT ;  /* 0x0000000303037846 */ /* 0x000fe20003801110 */
[C---:B0-----:R-:W-:Y:S02]  /*07e0*/  IMAD R5, R20.reuse, UR9, R5 ;  /* 0x0000000914057c24 */ /* 0x041fe4000f8e0205 */
[C---:B------:R-:W-:Y:S02]  /*07f0*/  IMAD R9, R20.reuse, UR9, R9 ;  /* 0x0000000914097c24 */ /* 0x040fe4000f8e0209 */
[C---:B------:R-:W-:Y:S01]  /*0800*/  IMAD R13, R20.reuse, UR9, R13 ;  /* 0x00000009140d7c24 */ /* 0x040fe2000f8e020d */
[----:B--2---:R-:W-:Y:S01]  /*0810*/  IADD3 R22, P1, PT, R5, UR12, RZ ;  /* 0x0000000c05167c10 */ /* 0x004fe2000ff3e0ff */
[----:B------:R-:W-:Y:S01]  /*0820*/  IMAD R21, R20, UR9, R3 ;  /* 0x0000000914157c24 */ /* 0x000fe2000f8e0203 */
[----:B------:R-:W-:Y:S02]  /*0830*/  IADD3 R2, P2, PT, R9, UR12, RZ ;  /* 0x0000000c09027c10 */ /* 0x000fe4000ff5e0ff */
[----:B------:R-:W-:Y:S01]  /*0840*/  LEA.HI.X.SX32 R23, R5, UR13, 0x1, P1 ;  /* 0x0000000d05177c11 */ /* 0x000fe200088f0eff */
[----:B------:R-:W-:Y:S01]  /*0850*/  IMAD R5, R18, UR6, R11 ;  /* 0x0000000612057c24 */ /* 0x000fe2000f8e020b */
[----:B------:R-:W-:-:S02]  /*0860*/  IADD3 R4, P1, PT, R13, UR12, RZ ;  /* 0x0000000c0d047c10 */ /* 0x000fc4000ff3e0ff */
[----:B------:R-:W-:Y:S01]  /*0870*/  LEA.HI.X.SX32 R3, R9, UR13, 0x1, P2 ;  /* 0x0000000d09037c11 */ /* 0x000fe200090f0eff */
[----:B------:R-:W2:Y:S01]  /*0880*/  LDG.E.U8 R22, desc[UR10][R22.64] ;  /* 0x0000000a16167981 */ /* 0x000ea2000c1e1100 */
[----:B-1----:R-:W-:Y:S01]  /*0890*/  IMAD.WIDE R6, R5, 0x4, R6 ;  /* 0x0000000405067825 */ /* 0x002fe200078e0206 */
[----:B------:R-:W-:Y:S02]  /*08a0*/  IADD3 R8, P2, PT, R21, UR12, RZ ;  /* 0x0000000c15087c10 */ /* 0x000fe4000ff5e0ff */
[----:B------:R-:W-:Y:S01]  /*08b0*/  LEA.HI.X.SX32 R5, R13, UR13, 0x1, P1 ;  /* 0x0000000d0d057c11 */ /* 0x000fe200088f0eff */
[----:B------:R-:W3:Y:S01]  /*08c0*/  LDG.E.U8 R2, desc[UR10][R2.64] ;  /* 0x0000000a02027981 */ /* 0x000ee2000c1e1100 */
[----:B------:R-:W-:-:S03]  /*08d0*/  LEA.HI.X.SX32 R9, R21, UR13, 0x1, P2 ;  /* 0x0000000d15097c11 */ /* 0x000fc600090f0eff */
[----:B------:R-:W4:Y:S04]  /*08e0*/  LDG.E R10, desc[UR10][R6.64] ;  /* 0x0000000a060a7981 */ /* 0x000f28000c1e1900 */
[----:B------:R-:W5:Y:S04]  /*08f0*/  LDG.E.U8 R4, desc[UR10][R4.64] ;  /* 0x0000000a04047981 */ /* 0x000f68000c1e1100 */
[----:B------:R-:W5:Y:S04]  /*0900*/  LDG.E R24, desc[UR10][R6.64+0x4] ;  /* 0x0000040a06187981 */ /* 0x000f68000c1e1900 */
[----:B------:R-:W5:Y:S04]  /*0910*/  LDG.E.U8 R8, desc[UR10][R8.64] ;  /* 0x0000000a08087981 */ /* 0x000f68000c1e1100 */
[----:B------:R-:W5:Y:S04]  /*0920*/  LDG.E R25, desc[UR10][R6.64+0x8] ;  /* 0x0000080a06197981 */ /* 0x000f68000c1e1900 */
[----:B------:R-:W5:Y:S01]  /*0930*/  LDG.E R23, desc[UR10][R6.64+0xc] ;  /* 0x00000c0a06177981 */ /* 0x000f62000c1e1900 */
[----:B------:R-:W-:Y:S01]  /*0940*/  VIADD R11, R11, 0x4 ;  /* 0x000000040b0b7836 */ /* 0x000fe20000000000 */
[----:B--2---:R-:W-:-:S02]  /*0950*/  I2FP.F32.U32 R13, R22 ;  /* 0x00000016000d7245 */ /* 0x004fc40000201000 */
[----:B---3--:R-:W-:-:S03]  /*0960*/  I2FP.F32.U32 R21, R2 ;  /* 0x0000000200157245 */ /* 0x008fc60000201000 */
[----:B----4-:R-:W-:Y:S01]  /*0970*/  FFMA R10, R13, R10, R12 ;  /* 0x0000000a0d0a7223 */ /* 0x010fe2000000000c */
[----:B-----5:R-:W-:-:S03]  /*0980*/  I2FP.F32.U32 R3, R4 ;  /* 0x0000000400037245 */ /* 0x020fc60000201000 */
[----:B------:R-:W-:Y:S01]  /*0990*/  FFMA R10, R21, R24, R10 ;  /* 0x00000018150a7223 */ /* 0x000fe2000000000a */
[----:B------:R-:W-:-:S03]  /*09a0*/  I2FP.F32.U32 R12, R8 ;  /* 0x00000008000c7245 */ /* 0x000fc60000201000 */
[----:B------:R-:W-:-:S04]  /*09b0*/  FFMA R3, R3, R25, R10 ;  /* 0x0000001903037223 */ /* 0x000fc8000000000a */
[----:B------:R-:W-:-:S07]  /*09c0*/  FFMA R12, R12, R23, R3 ;  /* 0x000000170c0c7223 */ /* 0x000fce0000000003 */
.L_x_4:
[----:B------:R-:W-:Y:S05]  /*09d0*/  BRA.U !UP1, `(.L_x_3) ;  /* 0x0000000109a07547 */ /* 0x000fea000b800000 */
[----:B------:R-:W-:Y:S01]  /*09e0*/  UISETP.NE.AND UP1, UPT, UR8, 0x1, UPT ;  /* 0x000000010800788c */ /* 0x000fe2000bf25270 */
[----:B------:R-:W-:-:S08]  /*09f0*/  LOP3.LUT P1, RZ, R18, 0x1, RZ, 0xc0, !PT ;  /* 0x0000000112ff7812 */ /* 0x000fd0000782c0ff */
[----:B------:R-:W-:Y:S05]  /*0a00*/  BRA.U !UP1, `(.L_x_5) ;  /* 0x00000001095c7547 */ /* 0x000fea000b800000 */
[----:B------:R-:W0:Y:S01]  /*0a10*/  LDCU UR9, c[0x3][0x4] ;  /* 0x00c00080ff0977ac */ /* 0x000e220008000800 */
[----:B------:R-:W1:Y:S01]  /*0a20*/  LDC.64 R2, c[0x0][0x390] ;  /* 0x0000e400ff027b82 */ /* 0x000e620000000a00 */
[--C-:B------:R-:W-:Y:S01]  /*0a30*/  IMAD.IADD R5, R19, 0x1, R11.reuse ;  /* 0x0000000113057824 */ /* 0x100fe200078e020b */
[----:B------:R-:W2:Y:S01]  /*0a40*/  LDCU.64 UR12, c[0x0][0x380] ;  /* 0x00007000ff0c77ac */ /* 0x000ea20008000a00 */
[----:B------:R-:W-:-:S03]  /*0a50*/  IMAD R9, R18, UR6, R11 ;  /* 0x0000000612097c24 */ /* 0x000fc6000f8e020b */
[----:B------:R-:W-:Y:S02]  /*0a60*/  VIMNMX.RELU R7, PT, PT, R16, R5, PT ;  /* 0x0000000510077248 */ /* 0x000fe40003fe1100 */
[----:B------:R-:W-:-:S03]  /*0a70*/  VIADDMNMX.RELU R5, R5, 0x1, R16, PT ;  /* 0x0000000105057846 */ /* 0x000fc60003801110 */
[C---:B0-----:R-:W-:Y:S02]  /*0a80*/  IMAD R7, R20.reuse, UR9, R7 ;  /* 0x0000000914077c24 */ /* 0x041fe4000f8e0207 */
[----:B------:R-:W-:-:S03]  /*0a90*/  IMAD R8, R20, UR9, R5 ;  /* 0x0000000914087c24 */ /* 0x000fc6000f8e0205 */
[----:B--2---:R-:W-:Y:S02]  /*0aa0*/  IADD3 R4, P2, PT, R7, UR12, RZ ;  /* 0x0000000c07047c10 */ /* 0x004fe4000ff5e0ff */
[C---:B------:R-:W-:Y:S01]  /*0ab0*/  IADD3 R6, P3, PT, R8.reuse, UR12, RZ ;  /* 0x0000000c08067c10 */ /* 0x040fe2000ff7e0ff */
[----:B-1----:R-:W-:Y:S01]  /*0ac0*/  IMAD.WIDE R2, R9, 0x4, R2 ;  /* 0x0000000409027825 */ /* 0x002fe200078e0202 */
[----:B------:R-:W-:Y:S02]  /*0ad0*/  LEA.HI.X.SX32 R5, R7, UR13, 0x1, P2 ;  /* 0x0000000d07057c11 */ /* 0x000fe400090f0eff */
[----:B------:R-:W-:Y:S02]  /*0ae0*/  LEA.HI.X.SX32 R7, R8, UR13, 0x1, P3 ;  /* 0x0000000d08077c11 */ /* 0x000fe400098f0eff */
[----:B------:R-:W2:Y:S04]  /*0af0*/  LDG.E R8, desc[UR10][R2.64] ;  /* 0x0000000a02087981 */ /* 0x000ea8000c1e1900 */
[----:B------:R-:W3:Y:S04]  /*0b00*/  LDG.E.U8 R4, desc[UR10][R4.64] ;  /* 0x0000000a04047981 */ /* 0x000ee8000c1e1100 */
[----:B------:R-:W4:Y:S04]  /*0b10*/  LDG.E.U8 R6, desc[UR10][R6.64] ;  /* 0x0000000a06067981 */ /* 0x000f28000c1e1100 */
[----:B------:R-:W5:Y:S01]  /*0b20*/  LDG.E R10, desc[UR10][R2.64+0x4] ;  /* 0x0000040a020a7981 */ /* 0x000f62000c1e1900 */
[----:B------:R-:W-:Y:S01]  /*0b30*/  VIADD R11, R11, 0x2 ;  /* 0x000000020b0b7836 */ /* 0x000fe20000000000 */
[----:B---3--:R-:W-:-:S02]  /*0b40*/  I2FP.F32.U32 R9, R4 ;  /* 0x0000000400097245 */ /* 0x008fc40000201000 */
[----:B----4-:R-:W-:-:S03]  /*0b50*/  I2FP.F32.U32 R13, R6 ;  /* 0x00000006000d7245 */ /* 0x010fc60000201000 */
[----:B--2---:R-:W-:-:S04]  /*0b60*/  FFMA R8, R9, R8, R12 ;  /* 0x0000000809087223 */ /* 0x004fc8000000000c */
[----:B-----5:R-:W-:-:S07]  /*0b70*/  FFMA R12, R13, R10, R8 ;  /* 0x0000000a0d0c7223 */ /* 0x020fce0000000008 */
.L_x_5:
[----:B------:R-:W-:Y:S05]  /*0b80*/  @!P1 BRA `(.L_x_3) ;  /* 0x0000000000349947 */ /* 0x000fea0003800000 */
[----:B------:R-:W0:Y:S01]  /*0b90*/  LDCU UR9, c[0x3][0x4] ;  /* 0x00c00080ff0977ac */ /* 0x000e220008000800 */
[----:B------:R-:W1:Y:S01]  /*0ba0*/  LDC.64 R2, c[0x0][0x390] ;  /* 0x0000e400ff027b82 */ /* 0x000e620000000a00 */
[----:B------:R-:W-:Y:S01]  /*0bb0*/  VIADDMNMX.RELU R5, R19, R11, R16, PT ;  /* 0x0000000b13057246 */ /* 0x000fe20003801110 */
[----:B------:R-:W-:Y:S01]  /*0bc0*/  IMAD R11, R18, UR6, R11 ;  /* 0x00000006120b7c24 */ /* 0x000fe2000f8e020b */
[----:B------:R-:W2:Y:S03]  /*0bd0*/  LDCU.64 UR12, c[0x0][0x380] ;  /* 0x00007000ff0c77ac */ /* 0x000ea60008000a00 */
[----:B0-----:R-:W-:-:S05]  /*0be0*/  IMAD R5, R20, UR9, R5 ;  /* 0x0000000914057c24 */ /* 0x001fca000f8e0205 */
[----:B--2---:R-:W-:Y:S01]  /*0bf0*/  IADD3 R4, P1, PT, R5, UR12, RZ ;  /* 0x0000000c05047c10 */ /* 0x004fe2000ff3e0ff */
[----:B-1----:R-:W-:-:S03]  /*0c00*/  IMAD.WIDE R2, R11, 0x4, R2 ;  /* 0x000000040b027825 */ /* 0x002fc600078e0202 */
[----:B------:R-:W-:-:S03]  /*0c10*/  LEA.HI.X.SX32 R5, R5, UR13, 0x1, P1 ;  /* 0x0000000d05057c11 */ /* 0x000fc600088f0eff */
[----:B------:R-:W2:Y:S04]  /*0c20*/  LDG.E R2, desc[UR10][R2.64] ;  /* 0x0000000a02027981 */ /* 0x000ea8000c1e1900 */
[----:B------:R-:W3:Y:S02]  /*0c30*/  LDG.E.U8 R4, desc[UR10][R4.64] ;  /* 0x0000000a04047981 */ /* 0x000ee4000c1e1100 */
[----:B---3--:R-:W-:-:S05]  /*0c40*/  I2FP.F32.U32 R7, R4 ;  /* 0x0000000400077245 */ /* 0x008fca0000201000 */
[----:B--2---:R-:W-:-:S07]  /*0c50*/  FFMA R12, R7, R2, R12 ;  /* 0x00000002070c7223 */ /* 0x004fce000000000c */
.L_x_3:
[----:B------:R-:W-:Y:S05]  /*0c60*/  @P0 BRA `(.L_x_6) ;  /* 0xfffffff400600947 */ /* 0x000fea000383ffff */
.L_x_0:
[----:B------:R-:W0:Y:S01]  /*0c70*/  LDCU UR6, c[0x3][0x4] ;  /* 0x00c00080ff0677ac */ /* 0x000e220008000800 */
[----:B------:R-:W1:Y:S01]  /*0c80*/  F2I.U32.TRUNC.NTZ R5, R12 ;  /* 0x0000000c00057305 */ /* 0x000e62000020f000 */
[----:B------:R-:W2:Y:S01]  /*0c90*/  LDCU.64 UR4, c[0x0][0x388] ;  /* 0x00007100ff0477ac */ /* 0x000ea20008000a00 */
[----:B0-----:R-:W-:-:S05]  /*0ca0*/  IMAD R0, R0, UR6, R15 ;  /* 0x0000000600007c24 */ /* 0x001fca000f8e020f */
[----:B--2---:R-:W-:-:S04]  /*0cb0*/  IADD3 R2, P0, PT, R0, UR4, RZ ;  /* 0x0000000400027c10 */ /* 0x004fc8000ff1e0ff */
[----:B------:R-:W-:-:S05]  /*0cc0*/  LEA.HI.X.SX32 R3, R0, UR5, 0x1, P0 ;  /* 0x0000000500037c11 */ /* 0x000fca00080f0eff */
[----:B-1----:R-:W-:Y:S01]  /*0cd0*/  STG.E.U8 desc[UR10][R2.64], R5 ;  /* 0x0000000502007986 */ /* 0x002fe2000c10110a */
[----:B------:R-:W-:Y:S05]  /*0ce0*/  EXIT ;  /* 0x000000000000794d */ /* 0x000fea0003800000 */
.L_x_7:
[----:B------:R-:W-:-:S00]  /*0cf0*/  BRA `(.L_x_7) ;  /* 0xfffffffc00fc7947 */ /* 0x000fc0000383ffff */
[----:B------:R-:W-:-:S00]  /*0d00*/  NOP ;  /* 0x0000000000007918 */ /* 0x000fc00000000000 */
[----:B------:R-:W-:-:S00]  /*0d10*/  NOP ;  /* 0x0000000000007918 */ /* 0x000fc00000000000 */
[----:B------:R-:W-:-:S00]  /*0d20*/  NOP ;  /* 0x0000000000007918 */ /* 0x000fc00000000000 */
[----:B------:R-:W-:-:S00]  /*0d30*/  NOP ;  /* 0x0000000000007918 */ /* 0x000fc00000000000 */
[----:B------:R-:W-:-:S00]  /*0d40*/  NOP ;  /* 0x0000000000007918 */ /* 0x000fc00000000000 */
[----:B------:R-:W-:-:S00]  /*0d50*/  NOP ;  /* 0x0000000000007918 */ /* 0x000fc00000000000 */
[----:B------:R-:W-:-:S00]  /*0d60*/  NOP ;  /* 0x0000000000007918 */ /* 0x000fc00000000000 */
[----:B------:R-:W-:-:S00]  /*0d70*/  NOP ;  /* 0x0000000000007918 */ /* 0x000fc00000000000 */
.L_x_8:


//--------------------- .nv.shared.reserved.0     --------------------------
	.section	.nv.shared.reserved.0,"aw",@nobits
	.weak		__nv_reservedSMEM_offset_0_alias
	.size		__nv_reservedSMEM_offset_0_alias, 0, 64
	.other		__nv_reservedSMEM_offset_0_alias,@"STO_CUDA_RESERVED_SHARED STV_DEFAULT"
__nv_reservedSMEM_offset_0_alias:
	.zero		0
	.zero		64


//--------------------- .nv.constant0._Z20gaussian_calc_kernelPhS_Pf --------------------------
	.section	.nv.constant0._Z20gaussian_calc_kernelPhS_Pf,"a",@progbits
	.sectionflags	@""
	.align	4
.nv.constant0._Z20gaussian_calc_kernelPhS_Pf:
	.zero		920


//--------------------- SYMBOLS --------------------------

	.type		.nv.reservedSmem.offset0,@object
	.size		.nv.reservedSmem.offset0,0x4
